//
// Generated by NVIDIA NVVM Compiler
//
// Compiler Build ID: CL-36424714
// Cuda compilation tools, release 13.0, V13.0.88
// Based on NVVM 20.0.0
//

.version 9.0
.target sm_100
.address_size 64

	// .globl	_Z3fooP6__halfS0_Pf

.visible .entry _Z3fooP6__halfS0_Pf(
	.param .u64 .ptr .align 1 _Z3fooP6__halfS0_Pf_param_0,
	.param .u64 .ptr .align 1 _Z3fooP6__halfS0_Pf_param_1,
	.param .u64 .ptr .align 1 _Z3fooP6__halfS0_Pf_param_2
)
{
	.reg .b32 	%r<139>;
	.reg .b32 	%f<66>;
	.reg .b64 	%rd<28>;

	ld.param.u64 	%rd1, [_Z3fooP6__halfS0_Pf_param_0];
	ld.param.u64 	%rd2, [_Z3fooP6__halfS0_Pf_param_1];
	ld.param.u64 	%rd3, [_Z3fooP6__halfS0_Pf_param_2];
	mov.u32 	%r1, %ctaid.x;
	shl.b32 	%r2, %r1, 11;
	and.b32  	%r3, %r2, 14336;
	shl.b32 	%r4, %r1, 8;
	and.b32  	%r5, %r4, 2147481600;
	cvta.to.global.u64 	%rd4, %rd1;
	cvta.to.global.u64 	%rd5, %rd2;
	shl.b32 	%r6, %r1, 9;
	cvt.u64.u32 	%rd6, %r6;
	and.b64  	%rd7, %rd6, 4294963200;
	add.s64 	%rd8, %rd4, %rd7;
	mov.b32 	%r7, 128;
	wmma.load.a.sync.aligned.row.m16n16k16.global.f16 	{%r8, %r9, %r10, %r11, %r12, %r13, %r14, %r15}, [%rd8], %r7;
	mul.wide.u32 	%rd9, %r3, 2;
	add.s64 	%rd10, %rd5, %rd9;
	wmma.load.b.sync.aligned.col.m16n16k16.global.f16 	{%r16, %r17, %r18, %r19, %r20, %r21, %r22, %r23}, [%rd10], %r7;
	mov.f32 	%f1, 0f00000000;
	wmma.mma.sync.aligned.row.col.m16n16k16.f32.f32 {%f2, %f3, %f4, %f5, %f6, %f7, %f8, %f9}, {%r8, %r9, %r10, %r11, %r12, %r13, %r14, %r15}, {%r16, %r17, %r18, %r19, %r20, %r21, %r22, %r23}, {%f1, %f1, %f1, %f1, %f1, %f1, %f1, %f1};
	add.s64 	%rd11, %rd8, 32;
	wmma.load.a.sync.aligned.row.m16n16k16.global.f16 	{%r24, %r25, %r26, %r27, %r28, %r29, %r30, %r31}, [%rd11], %r7;
	add.s64 	%rd12, %rd10, 32;
	wmma.load.b.sync.aligned.col.m16n16k16.global.f16 	{%r32, %r33, %r34, %r35, %r36, %r37, %r38, %r39}, [%rd12], %r7;
	wmma.mma.sync.aligned.row.col.m16n16k16.f32.f32 {%f10, %f11, %f12, %f13, %f14, %f15, %f16, %f17}, {%r24, %r25, %r26, %r27, %r28, %r29, %r30, %r31}, {%r32, %r33, %r34, %r35, %r36, %r37, %r38, %r39}, {%f2, %f3, %f4, %f5, %f6, %f7, %f8, %f9};
	add.s64 	%rd13, %rd8, 64;
	wmma.load.a.sync.aligned.row.m16n16k16.global.f16 	{%r40, %r41, %r42, %r43, %r44, %r45, %r46, %r47}, [%rd13], %r7;
	add.s64 	%rd14, %rd10, 64;
	wmma.load.b.sync.aligned.col.m16n16k16.global.f16 	{%r48, %r49, %r50, %r51, %r52, %r53, %r54, %r55}, [%rd14], %r7;
	wmma.mma.sync.aligned.row.col.m16n16k16.f32.f32 {%f18, %f19, %f20, %f21, %f22, %f23, %f24, %f25}, {%r40, %r41, %r42, %r43, %r44, %r45, %r46, %r47}, {%r48, %r49, %r50, %r51, %r52, %r53, %r54, %r55}, {%f10, %f11, %f12, %f13, %f14, %f15, %f16, %f17};
	add.s64 	%rd15, %rd8, 96;
	wmma.load.a.sync.aligned.row.m16n16k16.global.f16 	{%r56, %r57, %r58, %r59, %r60, %r61, %r62, %r63}, [%rd15], %r7;
	add.s64 	%rd16, %rd10, 96;
	wmma.load.b.sync.aligned.col.m16n16k16.global.f16 	{%r64, %r65, %r66, %r67, %r68, %r69, %r70, %r71}, [%rd16], %r7;
	wmma.mma.sync.aligned.row.col.m16n16k16.f32.f32 {%f26, %f27, %f28, %f29, %f30, %f31, %f32, %f33}, {%r56, %r57, %r58, %r59, %r60, %r61, %r62, %r63}, {%r64, %r65, %r66, %r67, %r68, %r69, %r70, %r71}, {%f18, %f19, %f20, %f21, %f22, %f23, %f24, %f25};
	add.s64 	%rd17, %rd8, 128;
	wmma.load.a.sync.aligned.row.m16n16k16.global.f16 	{%r72, %r73, %r74, %r75, %r76, %r77, %r78, %r79}, [%rd17], %r7;
	add.s64 	%rd18, %rd10, 128;
	wmma.load.b.sync.aligned.col.m16n16k16.global.f16 	{%r80, %r81, %r82, %r83, %r84, %r85, %r86, %r87}, [%rd18], %r7;
	wmma.mma.sync.aligned.row.col.m16n16k16.f32.f32 {%f34, %f35, %f36, %f37, %f38, %f39, %f40, %f41}, {%r72, %r73, %r74, %r75, %r76, %r77, %r78, %r79}, {%r80, %r81, %r82, %r83, %r84, %r85, %r86, %r87}, {%f26, %f27, %f28, %f29, %f30, %f31, %f32, %f33};
	add.s64 	%rd19, %rd8, 160;
	wmma.load.a.sync.aligned.row.m16n16k16.global.f16 	{%r88, %r89, %r90, %r91, %r92, %r93, %r94, %r95}, [%rd19], %r7;
	add.s64 	%rd20, %rd10, 160;
	wmma.load.b.sync.aligned.col.m16n16k16.global.f16 	{%r96, %r97, %r98, %r99, %r100, %r101, %r102, %r103}, [%rd20], %r7;
	wmma.mma.sync.aligned.row.col.m16n16k16.f32.f32 {%f42, %f43, %f44, %f45, %f46, %f47, %f48, %f49}, {%r88, %r89, %r90, %r91, %r92, %r93, %r94, %r95}, {%r96, %r97, %r98, %r99, %r100, %r101, %r102, %r103}, {%f34, %f35, %f36, %f37, %f38, %f39, %f40, %f41};
	add.s64 	%rd21, %rd8, 192;
	wmma.load.a.sync.aligned.row.m16n16k16.global.f16 	{%r104, %r105, %r106, %r107, %r108, %r109, %r110, %r111}, [%rd21], %r7;
	add.s64 	%rd22, %rd10, 192;
	wmma.load.b.sync.aligned.col.m16n16k16.global.f16 	{%r112, %r113, %r114, %r115, %r116, %r117, %r118, %r119}, [%rd22], %r7;
	wmma.mma.sync.aligned.row.col.m16n16k16.f32.f32 {%f50, %f51, %f52, %f53, %f54, %f55, %f56, %f57}, {%r104, %r105, %r106, %r107, %r108, %r109, %r110, %r111}, {%r112, %r113, %r114, %r115, %r116, %r117, %r118, %r119}, {%f42, %f43, %f44, %f45, %f46, %f47, %f48, %f49};
	add.s64 	%rd23, %rd8, 224;
	wmma.load.a.sync.aligned.row.m16n16k16.global.f16 	{%r120, %r121, %r122, %r123, %r124, %r125, %r126, %r127}, [%rd23], %r7;
	add.s64 	%rd24, %rd10, 224;
	wmma.load.b.sync.aligned.col.m16n16k16.global.f16 	{%r128, %r129, %r130, %r131, %r132, %r133, %r134, %r135}, [%rd24], %r7;
	wmma.mma.sync.aligned.row.col.m16n16k16.f32.f32 {%f58, %f59, %f60, %f61, %f62, %f63, %f64, %f65}, {%r120, %r121, %r122, %r123, %r124, %r125, %r126, %r127}, {%r128, %r129, %r130, %r131, %r132, %r133, %r134, %r135}, {%f50, %f51, %f52, %f53, %f54, %f55, %f56, %f57};
	cvta.to.global.u64 	%rd25, %rd3;
	shl.b32 	%r136, %r1, 4;
	and.b32  	%r137, %r136, 112;
	or.b32  	%r138, %r5, %r137;
	mul.wide.u32 	%rd26, %r138, 4;
	add.s64 	%rd27, %rd25, %rd26;
	wmma.store.d.sync.aligned.row.m16n16k16.global.f32 	[%rd27], {%f58, %f59, %f60, %f61, %f62, %f63, %f64, %f65}, %r7;
	ret;

}


// ===== COMPILED SASS (sm_100) =====

	.target	sm_100

	.elftype	@"ET_EXEC"


//--------------------- .note.nv.tkinfo           --------------------------
	.section	.note.nv.tkinfo,"",@"SHT_NOTE"
	.sectionflags	@"SHF_NOTE_NV_TKINFO"
	.tkinfo
        /*0018*/ 	.word	0x00000002
        /*0030*/ 	.string	""
        /*0030*/ 	.string	"ptxas"
        /*0030*/ 	.string	"Cuda compilation tools, release 13.0, V13.0.88"
        /*0030*/ 	.string	"Build cuda_13.0.r13.0/compiler.36424714_0"
        /*0030*/ 	.string	"-arch sm_100 -m 64 "



//--------------------- .note.nv.cuinfo           --------------------------
	.section	.note.nv.cuinfo,"",@"SHT_NOTE"
	.sectionflags	@"SHF_NOTE_NV_CUINFO"
        /*0018*/ 	.short	0x0002
        /*001a*/ 	.short	0x0064
        /*001c*/ 	.short	0x0082
	.zero		2


//--------------------- .nv.info                  --------------------------
	.section	.nv.info,"",@"SHT_CUDA_INFO"
	.align	4


	//----- nvinfo : EIATTR_REGCOUNT
	.align		4
        /*0000*/ 	.byte	0x04, 0x2f
        /*0002*/ 	.short	(.L_1 - .L_0)
	.align		4
.L_0:
        /*0004*/ 	.word	index@(_Z3fooP6__halfS0_Pf)
        /*0008*/ 	.word	0x00000020


	//----- nvinfo : EIATTR_FRAME_SIZE
	.align		4
.L_1:
        /*000c*/ 	.byte	0x04, 0x11
        /*000e*/ 	.short	(.L_3 - .L_2)
	.align		4
.L_2:
        /*0010*/ 	.word	index@(_Z3fooP6__halfS0_Pf)
        /*0014*/ 	.word	0x00000000


	//----- nvinfo : EIATTR_MIN_STACK_SIZE
	.align		4
.L_3:
        /*0018*/ 	.byte	0x04, 0x12
        /*001a*/ 	.short	(.L_5 - .L_4)
	.align		4
.L_4:
        /*001c*/ 	.word	index@(_Z3fooP6__halfS0_Pf)
        /*0020*/ 	.word	0x00000000
.L_5:


//--------------------- .nv.compat                --------------------------
	.section	.nv.compat,"",@"SHT_CUDA_COMPAT_INFO"
	.align	4
        /*0000*/ 	.byte	0x02, 0x09, 0x00, 0x00, 0x02, 0x02, 0x01, 0x00, 0x02, 0x05, 0x05, 0x00, 0x03, 0x07, 0x01, 0x01
        /*0010*/ 	.byte	0x02, 0x03, 0x00, 0x00, 0x02, 0x06, 0x01, 0x00, 0x04, 0x0b, 0x08, 0x00, 0x09, 0x00, 0x00, 0x00
        /*0020*/ 	.byte	0x00, 0x00, 0x00, 0x00


//--------------------- .nv.info._Z3fooP6__halfS0_Pf --------------------------
	.section	.nv.info._Z3fooP6__halfS0_Pf,"",@"SHT_CUDA_INFO"
	.sectionflags	@""
	.align	4


	//----- nvinfo : EIATTR_CUDA_API_VERSION
	.align		4
        /*0000*/ 	.byte	0x04, 0x37
        /*0002*/ 	.short	(.L_7 - .L_6)
.L_6:
        /*0004*/ 	.word	0x00000082


	//----- nvinfo : EIATTR_KPARAM_INFO
	.align		4
.L_7:
        /*0008*/ 	.byte	0x04, 0x17
        /*000a*/ 	.short	(.L_9 - .L_8)
.L_8:
        /*000c*/ 	.word	0x00000000
        /*0010*/ 	.short	0x0002
        /*0012*/ 	.short	0x0010
        /*0014*/ 	.byte	0x00, 0xf5, 0x21, 0x00


	//----- nvinfo : EIATTR_KPARAM_INFO
	.align		4
.L_9:
        /*0018*/ 	.byte	0x04, 0x17
        /*001a*/ 	.short	(.L_11 - .L_10)
.L_10:
        /*001c*/ 	.word	0x00000000
        /*0020*/ 	.short	0x0001
        /*0022*/ 	.short	0x0008
        /*0024*/ 	.byte	0x00, 0xf5, 0x21, 0x00


	//----- nvinfo : EIATTR_KPARAM_INFO
	.align		4
.L_11:
        /*0028*/ 	.byte	0x04, 0x17
        /*002a*/ 	.short	(.L_13 - .L_12)
.L_12:
        /*002c*/ 	.word	0x00000000
        /*0030*/ 	.short	0x0000
        /*0032*/ 	.short	0x0000
        /*0034*/ 	.byte	0x00, 0xf5, 0x21, 0x00


	//----- nvinfo : EIATTR_SPARSE_MMA_MASK
	.align		4
.L_13:
        /*0038*/ 	.byte	0x03, 0x50
        /*003a*/ 	.short	0x0000


	//----- nvinfo : EIATTR_WMMA_USED
	.align		4
        /*003c*/ 	.byte	0x01, 0x2b
	.zero		2


	//----- nvinfo : EIATTR_MAXREG_COUNT
	.align		4
        /*0040*/ 	.byte	0x03, 0x1b
        /*0042*/ 	.short	0x00ff


	//----- nvinfo : EIATTR_MERCURY_ISA_VERSION
	.align		4
        /*0044*/ 	.byte	0x03, 0x5f
        /*0046*/ 	.short	0x0101


	//----- nvinfo : EIATTR_VRC_CTA_INIT_COUNT
	.align		4
        /*0048*/ 	.byte	0x02, 0x4a
	.zero		1
	.zero		1


	//----- nvinfo : EIATTR_EXIT_INSTR_OFFSETS
	.align		4
        /*004c*/ 	.byte	0x04, 0x1c
        /*004e*/ 	.short	(.L_15 - .L_14)


	//   ....[0]....
.L_14:
        /*0050*/ 	.word	0x00000720


	//----- nvinfo : EIATTR_CBANK_PARAM_SIZE
	.align		4
.L_15:
        /*0054*/ 	.byte	0x03, 0x19
        /*0056*/ 	.short	0x0018


	//----- nvinfo : EIATTR_PARAM_CBANK
	.align		4
        /*0058*/ 	.byte	0x04, 0x0a
        /*005a*/ 	.short	(.L_17 - .L_16)
	.align		4
.L_16:
        /*005c*/ 	.word	index@(.nv.constant0._Z3fooP6__halfS0_Pf)
        /*0060*/ 	.short	0x0380
        /*0062*/ 	.short	0x0018


	//----- nvinfo : EIATTR_SW_WAR
	.align		4
.L_17:
        /*0064*/ 	.byte	0x04, 0x36
        /*0066*/ 	.short	(.L_19 - .L_18)
.L_18:
        /*0068*/ 	.word	0x00000008
.L_19:


//--------------------- .nv.callgraph             --------------------------
	.section	.nv.callgraph,"",@"SHT_CUDA_CALLGRAPH"
	.align	4
	.sectionentsize	8
	.align		4
        /*0000*/ 	.word	0x00000000
	.align		4
        /*0004*/ 	.word	0xffffffff
	.align		4
        /*0008*/ 	.word	0x00000000
	.align		4
        /*000c*/ 	.word	0xfffffffe
	.align		4
        /*0010*/ 	.word	0x00000000
	.align		4
        /*0014*/ 	.word	0xfffffffd
	.align		4
        /*0018*/ 	.word	0x00000000
	.align		4
        /*001c*/ 	.word	0xfffffffc


//--------------------- .text._Z3fooP6__halfS0_Pf --------------------------
	.section	.text._Z3fooP6__halfS0_Pf,"ax",@progbits
	.align	128
        .global         _Z3fooP6__halfS0_Pf
        .type           _Z3fooP6__halfS0_Pf,@function
        .size           _Z3fooP6__halfS0_Pf,(.L_x_1 - _Z3fooP6__halfS0_Pf)
        .other          _Z3fooP6__halfS0_Pf,@"STO_CUDA_ENTRY STV_DEFAULT"
_Z3fooP6__halfS0_Pf:
.text._Z3fooP6__halfS0_Pf:
[----:B------:R-:W-:Y:S01]  /*0000*/  LDC R1, c[0x0][0x37c] ;  /* 0x0000df00ff017b82 */ /* 0x000fe20000000800 */
[----:B------:R-:W0:Y:S07]  /*0010*/  S2R R3, SR_LANEID ;  /* 0x0000000000037919 */ /* 0x000e2e0000000000 */
[----:B------:R-:W1:Y:S01]  /*0020*/  S2UR UR8, SR_CTAID.X ;  /* 0x00000000000879c3 */ /* 0x000e620000002500 */
[----:B------:R-:W2:Y:S01]  /*0030*/  LDCU.64 UR10, c[0x0][0x380] ;  /* 0x00007000ff0a77ac */ /* 0x000ea20008000a00 */
[----:B------:R-:W-:Y:S01]  /*0040*/  IMAD.MOV.U32 R27, RZ, RZ, RZ ;  /* 0x000000ffff1b7224 */ /* 0x000fe200078e00ff */
[----:B------:R-:W3:Y:S01]  /*0050*/  LDCU.64 UR4, c[0x0][0x388] ;  /* 0x00007100ff0477ac */ /* 0x000ee20008000a00 */
[----:B------:R-:W4:Y:S01]  /*0060*/  LDCU.64 UR12, c[0x0][0x358] ;  /* 0x00006b00ff0c77ac */ /* 0x000f220008000a00 */
[----:B-1----:R-:W-:-:S02]  /*0070*/  USHF.L.U32 UR7, UR8, 0x9, URZ ;  /* 0x0000000908077899 */ /* 0x002fc400080006ff */
[----:B------:R-:W-:Y:S02]  /*0080*/  USHF.L.U32 UR6, UR8, 0xb, URZ ;  /* 0x0000000b08067899 */ /* 0x000fe400080006ff */
[----:B------:R-:W-:Y:S02]  /*0090*/  ULOP3.LUT UR7, UR7, 0xfffff000, URZ, 0xc0, !UPT ;  /* 0xfffff00007077892 */ /* 0x000fe4000f8ec0ff */
[----:B------:R-:W-:Y:S01]  /*00a0*/  ULOP3.LUT UR6, UR6, 0x3800, URZ, 0xc0, !UPT ;  /* 0x0000380006067892 */ /* 0x000fe2000f8ec0ff */
[----:B0-----:R-:W-:Y:S01]  /*00b0*/  LOP3.LUT R26, R3, 0x3, RZ, 0xc0, !PT ;  /* 0x00000003031a7812 */ /* 0x001fe200078ec0ff */
[----:B--2---:R-:W-:Y:S01]  /*00c0*/  UIADD3 UR7, UP0, UPT, UR7, UR10, URZ ;  /* 0x0000000a07077290 */ /* 0x004fe2000ff1e0ff */
[----:B------:R-:W-:Y:S01]  /*00d0*/  SHF.R.U32.HI R3, RZ, 0x2, R3 ;  /* 0x00000002ff037819 */ /* 0x000fe20000011603 */
[----:B---3--:R-:W-:Y:S02]  /*00e0*/  UIMAD.WIDE.U32 UR4, UR6, 0x2, UR4 ;  /* 0x00000002060478a5 */ /* 0x008fe4000f8e0004 */
[----:B------:R-:W-:-:S02]  /*00f0*/  UIADD3.X UR6, UPT, UPT, URZ, UR11, URZ, UP0, !UPT ;  /* 0x0000000bff067290 */ /* 0x000fc400087fe4ff */
[----:B------:R-:W-:-:S03]  /*0100*/  IMAD.WIDE.U32 R26, R3, 0x40, R26 ;  /* 0x00000040031a7825 */ /* 0x000fc600078e001a */
[C---:B------:R-:W-:Y:S02]  /*0110*/  LEA R28, P0, R26.reuse, UR7, 0x2 ;  /* 0x000000071a1c7c11 */ /* 0x040fe4000f8010ff */
[C---:B------:R-:W-:Y:S02]  /*0120*/  LEA R2, P1, R26.reuse, UR4, 0x2 ;  /* 0x000000041a027c11 */ /* 0x040fe4000f8210ff */
[C-C-:B------:R-:W-:Y:S02]  /*0130*/  LEA.HI.X R29, R26.reuse, UR6, R27.reuse, 0x2, P0 ;  /* 0x000000061a1d7c11 */ /* 0x140fe400080f141b */
[----:B------:R-:W-:Y:S01]  /*0140*/  LEA.HI.X R3, R26, UR5, R27, 0x2, P1 ;  /* 0x000000051a037c11 */ /* 0x000fe200088f141b */
[----:B------:R-:W0:Y:S02]  /*0150*/  LDCU.64 UR4, c[0x0][0x390] ;  /* 0x00007200ff0477ac */ /* 0x000e240008000a00 */
[----:B----4-:R-:W2:Y:S04]  /*0160*/  LDG.E R8, desc[UR12][R28.64] ;  /* 0x0000000c1c087981 */ /* 0x010ea8000c1e1900 */
[----:B------:R-:W2:Y:S04]  /*0170*/  LDG.E R20, desc[UR12][R2.64] ;  /* 0x0000000c02147981 */ /* 0x000ea8000c1e1900 */
[----:B------:R-:W2:Y:S04]  /*0180*/  LDG.E R21, desc[UR12][R2.64+0x10] ;  /* 0x0000100c02157981 */ /* 0x000ea8000c1e1900 */
[----:B------:R-:W2:Y:S04]  /*0190*/  LDG.E R9, desc[UR12][R28.64+0x800] ;  /* 0x0008000c1c097981 */ /* 0x000ea8000c1e1900 */
[----:B------:R-:W2:Y:S04]  /*01a0*/  LDG.E R10, desc[UR12][R28.64+0x10] ;  /* 0x0000100c1c0a7981 */ /* 0x000ea8000c1e1900 */
[----:B------:R-:W2:Y:S04]  /*01b0*/  LDG.E R11, desc[UR12][R28.64+0x810] ;  /* 0x0008100c1c0b7981 */ /* 0x000ea8000c1e1900 */
[----:B------:R-:W3:Y:S04]  /*01c0*/  LDG.E R14, desc[UR12][R2.64+0x800] ;  /* 0x0008000c020e7981 */ /* 0x000ee8000c1e1900 */
[----:B------:R-:W3:Y:S04]  /*01d0*/  LDG.E R15, desc[UR12][R2.64+0x810] ;  /* 0x0008100c020f7981 */ /* 0x000ee8000c1e1900 */
[----:B------:R-:W4:Y:S04]  /*01e0*/  LDG.E R12, desc[UR12][R2.64+0x20] ;  /* 0x0000200c020c7981 */ /* 0x000f28000c1e1900 */
[----:B------:R-:W4:Y:S04]  /*01f0*/  LDG.E R13, desc[UR12][R2.64+0x30] ;  /* 0x0000300c020d7981 */ /* 0x000f28000c1e1900 */
[----:B------:R-:W4:Y:S04]  /*0200*/  LDG.E R4, desc[UR12][R28.64+0x20] ;  /* 0x0000200c1c047981 */ /* 0x000f28000c1e1900 */
[----:B------:R-:W4:Y:S04]  /*0210*/  LDG.E R5, desc[UR12][R28.64+0x820] ;  /* 0x0008200c1c057981 */ /* 0x000f28000c1e1900 */
[----:B------:R-:W4:Y:S04]  /*0220*/  LDG.E R6, desc[UR12][R28.64+0x30] ;  /* 0x0000300c1c067981 */ /* 0x000f28000c1e1900 */
[----:B------:R-:W4:Y:S04]  /*0230*/  LDG.E R7, desc[UR12][R28.64+0x830] ;  /* 0x0008300c1c077981 */ /* 0x000f28000c1e1900 */
[----:B------:R-:W5:Y:S04]  /*0240*/  LDG.E R18, desc[UR12][R2.64+0x820] ;  /* 0x0008200c02127981 */ /* 0x000f68000c1e1900 */
[----:B------:R-:W5:Y:S04]  /*0250*/  LDG.E R19, desc[UR12][R2.64+0x830] ;  /* 0x0008300c02137981 */ /* 0x000f68000c1e1900 */
[----:B------:R-:W5:Y:S04]  /*0260*/  LDG.E R16, desc[UR12][R2.64+0x40] ;  /* 0x0000400c02107981 */ /* 0x000f68000c1e1900 */
[----:B------:R-:W5:Y:S04]  /*0270*/  LDG.E R17, desc[UR12][R2.64+0x50] ;  /* 0x0000500c02117981 */ /* 0x000f68000c1e1900 */
[----:B------:R-:W5:Y:S04]  /*0280*/  LDG.E R24, desc[UR12][R2.64+0xc0] ;  /* 0x0000c00c02187981 */ /* 0x000f68000c1e1900 */
[----:B------:R-:W5:Y:S01]  /*0290*/  LDG.E R25, desc[UR12][R2.64+0xd0] ;  /* 0x0000d00c02197981 */ /* 0x000f62000c1e1900 */
[C---:B--2---:R-:W-:Y:S08]  /*02a0*/  HMMA.16816.F32 R20, R8.reuse, R20, RZ ;  /* 0x000000140814723c */ /* 0x044ff000000018ff */
[----:B---3--:R-:W-:Y:S01]  /*02b0*/  HMMA.16816.F32 R8, R8, R14, RZ ;  /* 0x0000000e0808723c */ /* 0x008fe200000018ff */
[----:B------:R-:W2:Y:S04]  /*02c0*/  LDG.E R14, desc[UR12][R28.64+0x50] ;  /* 0x0000500c1c0e7981 */ /* 0x000ea8000c1e1900 */
[----:B------:R-:W2:Y:S07]  /*02d0*/  LDG.E R15, desc[UR12][R28.64+0x850] ;  /* 0x0008500c1c0f7981 */ /* 0x000eae000c1e1900 */
[C---:B----4-:R-:W-:Y:S01]  /*02e0*/  HMMA.16816.F32 R20, R4.reuse, R12, R20 ;  /* 0x0000000c0414723c */ /* 0x050fe20000001814 */
[----:B------:R-:W2:Y:S04]  /*02f0*/  LDG.E R12, desc[UR12][R28.64+0x40] ;  /* 0x0000400c1c0c7981 */ /* 0x000ea8000c1e1900 */
[----:B------:R-:W2:Y:S03]  /*0300*/  LDG.E R13, desc[UR12][R28.64+0x840] ;  /* 0x0008400c1c0d7981 */ /* 0x000ea6000c1e1900 */
[----:B-----5:R-:W-:Y:S01]  /*0310*/  HMMA.16816.F32 R4, R4, R18, R8 ;  /* 0x000000120404723c */ /* 0x020fe20000001808 */
[----:B------:R-:W3:Y:S04]  /*0320*/  LDG.E R18, desc[UR12][R2.64+0x840] ;  /* 0x0008400c02127981 */ /* 0x000ee8000c1e1900 */
[----:B------:R-:W3:Y:S04]  /*0330*/  LDG.E R19, desc[UR12][R2.64+0x850] ;  /* 0x0008500c02137981 */ /* 0x000ee8000c1e1900 */
[----:B------:R-:W4:Y:S04]  /*0340*/  LDG.E R8, desc[UR12][R28.64+0x60] ;  /* 0x0000600c1c087981 */ /* 0x000f28000c1e1900 */
[----:B------:R-:W4:Y:S04]  /*0350*/  LDG.E R9, desc[UR12][R28.64+0x860] ;  /* 0x0008600c1c097981 */ /* 0x000f28000c1e1900 */
[----:B------:R-:W4:Y:S04]  /*0360*/  LDG.E R10, desc[UR12][R28.64+0x70] ;  /* 0x0000700c1c0a7981 */ /* 0x000f28000c1e1900 */
[----:B------:R-:W4:Y:S01]  /*0370*/  LDG.E R11, desc[UR12][R28.64+0x870] ;  /* 0x0008700c1c0b7981 */ /* 0x000f22000c1e1900 */
[C---:B--2---:R-:W-:Y:S03]  /*0380*/  HMMA.16816.F32 R20, R12.reuse, R16, R20 ;  /* 0x000000100c14723c */ /* 0x044fe60000001814 */
[----:B------:R-:W4:Y:S04]  /*0390*/  LDG.E R16, desc[UR12][R2.64+0x60] ;  /* 0x0000600c02107981 */ /* 0x000f28000c1e1900 */
[----:B------:R-:W4:Y:S01]  /*03a0*/  LDG.E R17, desc[UR12][R2.64+0x70] ;  /* 0x0000700c02117981 */ /* 0x000f22000c1e1900 */
[----:B---3--:R-:W-:Y:S03]  /*03b0*/  HMMA.16816.F32 R12, R12, R18, R4 ;  /* 0x000000120c0c723c */ /* 0x008fe60000001804 */
[----:B------:R-:W2:Y:S04]  /*03c0*/  LDG.E R18, desc[UR12][R2.64+0x860] ;  /* 0x0008600c02127981 */ /* 0x000ea8000c1e1900 */
[----:B------:R-:W2:Y:S04]  /*03d0*/  LDG.E R19, desc[UR12][R2.64+0x870] ;  /* 0x0008700c02137981 */ /* 0x000ea8000c1e1900 */
[----:B------:R-:W3:Y:S04]  /*03e0*/  LDG.E R4, desc[UR12][R28.64+0x80] ;  /* 0x0000800c1c047981 */ /* 0x000ee8000c1e1900 */
[----:B------:R-:W3:Y:S04]  /*03f0*/  LDG.E R5, desc[UR12][R28.64+0x880] ;  /* 0x0008800c1c057981 */ /* 0x000ee8000c1e1900 */
[----:B------:R-:W3:Y:S04]  /*0400*/  LDG.E R6, desc[UR12][R28.64+0x90] ;  /* 0x0000900c1c067981 */ /* 0x000ee8000c1e1900 */
[----:B------:R-:W3:Y:S01]  /*0410*/  LDG.E R7, desc[UR12][R28.64+0x890] ;  /* 0x0008900c1c077981 */ /* 0x000ee2000c1e1900 */
[C---:B----4-:R-:W-:Y:S03]  /*0420*/  HMMA.16816.F32 R20, R8.reuse, R16, R20 ;  /* 0x000000100814723c */ /* 0x050fe60000001814 */
[----:B------:R-:W3:Y:S04]  /*0430*/  LDG.E R16, desc[UR12][R2.64+0x80] ;  /* 0x0000800c02107981 */ /* 0x000ee8000c1e1900 */
[----:B------:R-:W3:Y:S01]  /*0440*/  LDG.E R17, desc[UR12][R2.64+0x90] ;  /* 0x0000900c02117981 */ /* 0x000ee2000c1e1900 */
[----:B--2---:R-:W-:Y:S03]  /*0450*/  HMMA.16816.F32 R8, R8, R18, R12 ;  /* 0x000000120808723c */ /* 0x004fe6000000180c */
[----:B------:R-:W2:Y:S04]  /*0460*/  LDG.E R14, desc[UR12][R2.64+0x880] ;  /* 0x0008800c020e7981 */ /* 0x000ea8000c1e1900 */
[----:B------:R-:W2:Y:S04]  /*0470*/  LDG.E R15, desc[UR12][R2.64+0x890] ;  /* 0x0008900c020f7981 */ /* 0x000ea8000c1e1900 */
[----:B------:R-:W4:Y:S04]  /*0480*/  LDG.E R12, desc[UR12][R2.64+0xa0] ;  /* 0x0000a00c020c7981 */ /* 0x000f28000c1e1900 */
[----:B------:R-:W4:Y:S04]  /*0490*/  LDG.E R13, desc[UR12][R2.64+0xb0] ;  /* 0x0000b00c020d7981 */ /* 0x000f28000c1e1900 */
[----:B------:R-:W4:Y:S04]  /*04a0*/  LDG.E R18, desc[UR12][R28.64+0xb0] ;  /* 0x0000b00c1c127981 */ /* 0x000f28000c1e1900 */
[----:B------:R-:W4:Y:S01]  /*04b0*/  LDG.E R19, desc[UR12][R28.64+0x8b0] ;  /* 0x0008b00c1c137981 */ /* 0x000f22000c1e1900 */
[C---:B---3--:R-:W-:Y:S03]  /*04c0*/  HMMA.16816.F32 R20, R4.reuse, R16, R20 ;  /* 0x000000100414723c */ /* 0x048fe60000001814 */
[----:B------:R-:W4:Y:S04]  /*04d0*/  LDG.E R16, desc[UR12][R28.64+0xa0] ;  /* 0x0000a00c1c107981 */ /* 0x000f28000c1e1900 */
[----:B------:R-:W4:Y:S01]  /*04e0*/  LDG.E R17, desc[UR12][R28.64+0x8a0] ;  /* 0x0008a00c1c117981 */ /* 0x000f22000c1e1900 */
[----:B--2---:R-:W-:Y:S03]  /*04f0*/  HMMA.16816.F32 R4, R4, R14, R8 ;  /* 0x0000000e0404723c */ /* 0x004fe60000001808 */
[----:B------:R-:W2:Y:S04]  /*0500*/  LDG.E R8, desc[UR12][R2.64+0x8a0] ;  /* 0x0008a00c02087981 */ /* 0x000ea8000c1e1900 */
[----:B------:R-:W2:Y:S04]  /*0510*/  LDG.E R9, desc[UR12][R2.64+0x8b0] ;  /* 0x0008b00c02097981 */ /* 0x000ea8000c1e1900 */
[----:B------:R-:W3:Y:S04]  /*0520*/  LDG.E R14, desc[UR12][R28.64+0xd0] ;  /* 0x0000d00c1c0e7981 */ /* 0x000ee8000c1e1900 */
[----:B------:R-:W3:Y:S04]  /*0530*/  LDG.E R15, desc[UR12][R28.64+0x8d0] ;  /* 0x0008d00c1c0f7981 */ /* 0x000ee8000c1e1900 */
[----:B------:R-:W5:Y:S04]  /*0540*/  LDG.E R10, desc[UR12][R28.64+0xf0] ;  /* 0x0000f00c1c0a7981 */ /* 0x000f68000c1e1900 */
[----:B------:R-:W5:Y:S01]  /*0550*/  LDG.E R11, desc[UR12][R28.64+0x8f0] ;  /* 0x0008f00c1c0b7981 */ /* 0x000f62000c1e1900 */
[C---:B----4-:R-:W-:Y:S03]  /*0560*/  HMMA.16816.F32 R20, R16.reuse, R12, R20 ;  /* 0x0000000c1014723c */ /* 0x050fe60000001814 */
[----:B------:R-:W3:Y:S04]  /*0570*/  LDG.E R12, desc[UR12][R28.64+0xc0] ;  /* 0x0000c00c1c0c7981 */ /* 0x000ee8000c1e1900 */
[----:B------:R-:W3:Y:S01]  /*0580*/  LDG.E R13, desc[UR12][R28.64+0x8c0] ;  /* 0x0008c00c1c0d7981 */ /* 0x000ee2000c1e1900 */
[----:B--2---:R-:W-:Y:S03]  /*0590*/  HMMA.16816.F32 R16, R16, R8, R4 ;  /* 0x000000081010723c */ /* 0x004fe60000001804 */
[----:B------:R-:W2:Y:S04]  /*05a0*/  LDG.E R4, desc[UR12][R2.64+0x8c0] ;  /* 0x0008c00c02047981 */ /* 0x000ea8000c1e1900 */
[----:B------:R-:W2:Y:S04]  /*05b0*/  LDG.E R5, desc[UR12][R2.64+0x8d0] ;  /* 0x0008d00c02057981 */ /* 0x000ea8000c1e1900 */
[----:B------:R-:W5:Y:S04]  /*05c0*/  LDG.E R8, desc[UR12][R28.64+0xe0] ;  /* 0x0000e00c1c087981 */ /* 0x000f68000c1e1900 */
[----:B------:R-:W5:Y:S04]  /*05d0*/  LDG.E R9, desc[UR12][R28.64+0x8e0] ;  /* 0x0008e00c1c097981 */ /* 0x000f68000c1e1900 */
[----:B------:R-:W5:Y:S04]  /*05e0*/  LDG.E R6, desc[UR12][R2.64+0xe0] ;  /* 0x0000e00c02067981 */ /* 0x000f68000c1e1900 */
[----:B------:R-:W5:Y:S01]  /*05f0*/  LDG.E R7, desc[UR12][R2.64+0xf0] ;  /* 0x0000f00c02077981 */ /* 0x000f62000c1e1900 */
[C---:B---3--:R-:W-:Y:S03]  /*0600*/  HMMA.16816.F32 R20, R12.reuse, R24, R20 ;  /* 0x000000180c14723c */ /* 0x048fe60000001814 */
[----:B------:R-:W3:Y:S04]  /*0610*/  LDG.E R24, desc[UR12][R2.64+0x8e0] ;  /* 0x0008e00c02187981 */ /* 0x000ee8000c1e1900 */
[----:B------:R-:W3:Y:S01]  /*0620*/  LDG.E R25, desc[UR12][R2.64+0x8f0] ;  /* 0x0008f00c02197981 */ /* 0x000ee2000c1e1900 */
[----:B--2---:R-:W-:Y:S01]  /*0630*/  HMMA.16816.F32 R16, R12, R4, R16 ;  /* 0x000000040c10723c */ /* 0x004fe20000001810 */
[----:B------:R-:W-:-:S02]  /*0640*/  USHF.L.U32 UR6, UR8, 0x8, URZ ;  /* 0x0000000808067899 */ /* 0x000fc400080006ff */
[----:B------:R-:W-:Y:S02]  /*0650*/  USHF.L.U32 UR7, UR8, 0x4, URZ ;  /* 0x0000000408077899 */ /* 0x000fe400080006ff */
[----:B------:R-:W-:-:S04]  /*0660*/  ULOP3.LUT UR6, UR6, 0x7ffff800, URZ, 0xc0, !UPT ;  /* 0x7ffff80006067892 */ /* 0x000fc8000f8ec0ff */
[----:B------:R-:W-:-:S03]  /*0670*/  ULOP3.LUT UR6, UR6, 0x70, UR7, 0xf8, !UPT ;  /* 0x0000007006067892 */ /* 0x000fc6000f8ef807 */
[----:B-----5:R-:W-:Y:S01]  /*0680*/  HMMA.16816.F32 R20, R8, R6, R20 ;  /* 0x000000060814723c */ /* 0x020fe20000001814 */
[----:B0-----:R-:W-:-:S06]  /*0690*/  UIMAD.WIDE.U32 UR4, UR6, 0x4, UR4 ;  /* 0x00000004060478a5 */ /* 0x001fcc000f8e0004 */
[----:B------:R-:W-:-:S04]  /*06a0*/  LEA R4, P0, R26, UR4, 0x3 ;  /* 0x000000041a047c11 */ /* 0x000fc8000f8018ff */
[----:B------:R-:W-:-:S08]  /*06b0*/  LEA.HI.X R5, R26, UR5, R27, 0x3, P0 ;  /* 0x000000051a057c11 */ /* 0x000fd000080f1c1b */
[----:B------:R-:W-:Y:S04]  /*06c0*/  STG.E.64 desc[UR12][R4.64], R20 ;  /* 0x0000001404007986 */ /* 0x000fe8000c101b0c */
[----:B------:R-:W-:Y:S01]  /*06d0*/  STG.E.64 desc[UR12][R4.64+0x1000], R22 ;  /* 0x0010001604007986 */ /* 0x000fe2000c101b0c */
[----:B---3--:R-:W-:-:S15]  /*06e0*/  HMMA.16816.F32 R16, R8, R24, R16 ;  /* 0x000000180810723c */ /* 0x008fde0000001810 */
[----:B------:R-:W-:-:S04]  /*06f0*/  NOP ;  /* 0x0000000000007918 */ /* 0x000fc80000000000 */
[----:B------:R-:W-:Y:S04]  /*0700*/  STG.E.64 desc[UR12][R4.64+0x20], R16 ;  /* 0x0000201004007986 */ /* 0x000fe8000c101b0c */
[----:B------:R-:W-:Y:S01]  /*0710*/  STG.E.64 desc[UR12][R4.64+0x1020], R18 ;  /* 0x0010201204007986 */ /* 0x000fe2000c101b0c */
[----:B------:R-:W-:Y:S05]  /*0720*/  EXIT ;  /* 0x000000000000794d */ /* 0x000fea0003800000 */
.L_x_0:
[----:B------:R-:W-:-:S00]  /*0730*/  BRA `(.L_x_0) ;  /* 0xfffffffc00fc7947 */ /* 0x000fc0000383ffff */
[----:B------:R-:W-:-:S00]  /*0740*/  NOP ;  /* 0x0000000000007918 */ /* 0x000fc00000000000 */
        /* <DEDUP_REMOVED lines=11> */
.L_x_1:


//--------------------- .nv.shared.reserved.0     --------------------------
	.section	.nv.shared.reserved.0,"aw",@nobits
	.weak		__nv_reservedSMEM_offset_0_alias
	.size		__nv_reservedSMEM_offset_0_alias, 0, 64
	.other		__nv_reservedSMEM_offset_0_alias,@"STO_CUDA_RESERVED_SHARED STV_DEFAULT"
__nv_reservedSMEM_offset_0_alias:
	.zero		0
	.zero		64


//--------------------- .nv.constant0._Z3fooP6__halfS0_Pf --------------------------
	.section	.nv.constant0._Z3fooP6__halfS0_Pf,"a",@progbits
	.sectionflags	@""
	.align	4
.nv.constant0._Z3fooP6__halfS0_Pf:
	.zero		920


//--------------------- SYMBOLS --------------------------

	.type		.nv.reservedSmem.offset0,@object
	.size		.nv.reservedSmem.offset0,0x4
